//
// Generated by NVIDIA NVVM Compiler
//
// Compiler Build ID: CL-36424714
// Cuda compilation tools, release 13.0, V13.0.88
// Based on NVVM 20.0.0
//

.version 9.0
.target sm_100
.address_size 64

	// .globl	_Z16matrix_transposePf
// _ZZ16matrix_transposePfE4tile has been demoted

.visible .entry _Z16matrix_transposePf(
	.param .u64 .ptr .align 1 _Z16matrix_transposePf_param_0
)
{
	.reg .b32 	%r<19>;
	.reg .b32 	%f<3>;
	.reg .b64 	%rd<5>;
	// demoted variable
	.shared .align 4 .b8 _ZZ16matrix_transposePfE4tile[64];
	ld.param.u64 	%rd1, [_Z16matrix_transposePf_param_0];
	cvta.to.global.u64 	%rd2, %rd1;
	mov.u32 	%r1, %tid.x;
	mov.u32 	%r2, %tid.y;
	mov.u32 	%r3, %ctaid.x;
	mov.u32 	%r4, %ctaid.y;
	shl.b32 	%r5, %r2, 4;
	mov.u32 	%r6, _ZZ16matrix_transposePfE4tile;
	add.s32 	%r7, %r6, %r5;
	shl.b32 	%r8, %r1, 2;
	add.s32 	%r9, %r7, %r8;
	ld.shared.f32 	%f1, [%r9];
	shl.b32 	%r10, %r1, 4;
	add.s32 	%r11, %r6, %r10;
	shl.b32 	%r12, %r2, 2;
	add.s32 	%r13, %r11, %r12;
	st.shared.f32 	[%r13], %f1;
	bar.sync 	0;
	ld.shared.f32 	%f2, [%r13];
	shl.b32 	%r14, %r4, 2;
	add.s32 	%r15, %r14, %r1;
	shl.b32 	%r16, %r3, 2;
	add.s32 	%r17, %r16, %r2;
	mad.lo.s32 	%r18, %r15, 40, %r17;
	mul.wide.u32 	%rd3, %r18, 4;
	add.s64 	%rd4, %rd2, %rd3;
	st.global.f32 	[%rd4], %f2;
	ret;

}


// ===== COMPILED SASS (sm_100) =====

	.target	sm_100

	.elftype	@"ET_EXEC"


//--------------------- .note.nv.tkinfo           --------------------------
	.section	.note.nv.tkinfo,"",@"SHT_NOTE"
	.sectionflags	@"SHF_NOTE_NV_TKINFO"
	.tkinfo
        /*0018*/ 	.word	0x00000002
        /*0030*/ 	.string	""
        /*0030*/ 	.string	"ptxas"
        /*0030*/ 	.string	"Cuda compilation tools, release 13.0, V13.0.88"
        /*0030*/ 	.string	"Build cuda_13.0.r13.0/compiler.36424714_0"
        /*0030*/ 	.string	"-arch sm_100 -m 64 "



//--------------------- .note.nv.cuinfo           --------------------------
	.section	.note.nv.cuinfo,"",@"SHT_NOTE"
	.sectionflags	@"SHF_NOTE_NV_CUINFO"
        /*0018*/ 	.short	0x0002
        /*001a*/ 	.short	0x0064
        /*001c*/ 	.short	0x0082
	.zero		2


//--------------------- .nv.info                  --------------------------
	.section	.nv.info,"",@"SHT_CUDA_INFO"
	.align	4


	//----- nvinfo : EIATTR_REGCOUNT
	.align		4
        /*0000*/ 	.byte	0x04, 0x2f
        /*0002*/ 	.short	(.L_1 - .L_0)
	.align		4
.L_0:
        /*0004*/ 	.word	index@(_Z16matrix_transposePf)
        /*0008*/ 	.word	0x0000000e


	//----- nvinfo : EIATTR_FRAME_SIZE
	.align		4
.L_1:
        /*000c*/ 	.byte	0x04, 0x11
        /*000e*/ 	.short	(.L_3 - .L_2)
	.align		4
.L_2:
        /*0010*/ 	.word	index@(_Z16matrix_transposePf)
        /*0014*/ 	.word	0x00000000


	//----- nvinfo : EIATTR_MIN_STACK_SIZE
	.align		4
.L_3:
        /*0018*/ 	.byte	0x04, 0x12
        /*001a*/ 	.short	(.L_5 - .L_4)
	.align		4
.L_4:
        /*001c*/ 	.word	index@(_Z16matrix_transposePf)
        /*0020*/ 	.word	0x00000000
.L_5:


//--------------------- .nv.compat                --------------------------
	.section	.nv.compat,"",@"SHT_CUDA_COMPAT_INFO"
	.align	4
        /*0000*/ 	.byte	0x02, 0x09, 0x00, 0x00, 0x02, 0x02, 0x01, 0x00, 0x02, 0x05, 0x05, 0x00, 0x03, 0x07, 0x01, 0x01
        /*0010*/ 	.byte	0x02, 0x03, 0x00, 0x00, 0x02, 0x06, 0x01, 0x00, 0x04, 0x0b, 0x08, 0x00, 0x09, 0x00, 0x00, 0x00
        /*0020*/ 	.byte	0x00, 0x00, 0x00, 0x00


//--------------------- .nv.info._Z16matrix_transposePf --------------------------
	.section	.nv.info._Z16matrix_transposePf,"",@"SHT_CUDA_INFO"
	.sectionflags	@""
	.align	4


	//----- nvinfo : EIATTR_CUDA_API_VERSION
	.align		4
        /*0000*/ 	.byte	0x04, 0x37
        /*0002*/ 	.short	(.L_7 - .L_6)
.L_6:
        /*0004*/ 	.word	0x00000082


	//----- nvinfo : EIATTR_KPARAM_INFO
	.align		4
.L_7:
        /*0008*/ 	.byte	0x04, 0x17
        /*000a*/ 	.short	(.L_9 - .L_8)
.L_8:
        /*000c*/ 	.word	0x00000000
        /*0010*/ 	.short	0x0000
        /*0012*/ 	.short	0x0000
        /*0014*/ 	.byte	0x00, 0xf5, 0x21, 0x00


	//----- nvinfo : EIATTR_SPARSE_MMA_MASK
	.align		4
.L_9:
        /*0018*/ 	.byte	0x03, 0x50
        /*001a*/ 	.short	0x0000


	//----- nvinfo : EIATTR_MAXREG_COUNT
	.align		4
        /*001c*/ 	.byte	0x03, 0x1b
        /*001e*/ 	.short	0x00ff


	//----- nvinfo : EIATTR_NUM_BARRIERS
	.align		4
        /*0020*/ 	.byte	0x02, 0x4c
        /*0022*/ 	.byte	0x01
	.zero		1


	//----- nvinfo : EIATTR_MERCURY_ISA_VERSION
	.align		4
        /*0024*/ 	.byte	0x03, 0x5f
        /*0026*/ 	.short	0x0101


	//----- nvinfo : EIATTR_VRC_CTA_INIT_COUNT
	.align		4
        /*0028*/ 	.byte	0x02, 0x4a
	.zero		1
	.zero		1


	//----- nvinfo : EIATTR_EXIT_INSTR_OFFSETS
	.align		4
        /*002c*/ 	.byte	0x04, 0x1c
        /*002e*/ 	.short	(.L_11 - .L_10)


	//   ....[0]....
.L_10:
        /*0030*/ 	.word	0x00000170


	//----- nvinfo : EIATTR_CBANK_PARAM_SIZE
	.align		4
.L_11:
        /*0034*/ 	.byte	0x03, 0x19
        /*0036*/ 	.short	0x0008


	//----- nvinfo : EIATTR_PARAM_CBANK
	.align		4
        /*0038*/ 	.byte	0x04, 0x0a
        /*003a*/ 	.short	(.L_13 - .L_12)
	.align		4
.L_12:
        /*003c*/ 	.word	index@(.nv.constant0._Z16matrix_transposePf)
        /*0040*/ 	.short	0x0380
        /*0042*/ 	.short	0x0008


	//----- nvinfo : EIATTR_SW_WAR
	.align		4
.L_13:
        /*0044*/ 	.byte	0x04, 0x36
        /*0046*/ 	.short	(.L_15 - .L_14)
.L_14:
        /*0048*/ 	.word	0x00000008
.L_15:


//--------------------- .nv.callgraph             --------------------------
	.section	.nv.callgraph,"",@"SHT_CUDA_CALLGRAPH"
	.align	4
	.sectionentsize	8
	.align		4
        /*0000*/ 	.word	0x00000000
	.align		4
        /*0004*/ 	.word	0xffffffff
	.align		4
        /*0008*/ 	.word	0x00000000
	.align		4
        /*000c*/ 	.word	0xfffffffe
	.align		4
        /*0010*/ 	.word	0x00000000
	.align		4
        /*0014*/ 	.word	0xfffffffd
	.align		4
        /*0018*/ 	.word	0x00000000
	.align		4
        /*001c*/ 	.word	0xfffffffc


//--------------------- .text._Z16matrix_transposePf --------------------------
	.section	.text._Z16matrix_transposePf,"ax",@progbits
	.align	128
        .global         _Z16matrix_transposePf
        .type           _Z16matrix_transposePf,@function
        .size           _Z16matrix_transposePf,(.L_x_1 - _Z16matrix_transposePf)
        .other          _Z16matrix_transposePf,@"STO_CUDA_ENTRY STV_DEFAULT"
_Z16matrix_transposePf:
.text._Z16matrix_transposePf:
[----:B------:R-:W-:Y:S01]  /*0000*/  LDC R1, c[0x0][0x37c] ;  /* 0x0000df00ff017b82 */ /* 0x000fe20000000800 */
[----:B------:R-:W0:Y:S07]  /*0010*/  S2R R11, SR_TID.Y ;  /* 0x00000000000b7919 */ /* 0x000e2e0000002200 */
[----:B------:R-:W1:Y:S01]  /*0020*/  S2UR UR5, SR_CgaCtaId ;  /* 0x00000000000579c3 */ /* 0x000e620000008800 */
[----:B------:R-:W-:Y:S01]  /*0030*/  UMOV UR4, 0x400 ;  /* 0x0000040000047882 */ /* 0x000fe20000000000 */
[----:B------:R-:W2:Y:S01]  /*0040*/  S2R R9, SR_TID.X ;  /* 0x0000000000097919 */ /* 0x000ea20000002100 */
[----:B------:R-:W3:Y:S01]  /*0050*/  S2R R4, SR_CTAID.Y ;  /* 0x0000000000047919 */ /* 0x000ee20000002600 */
[----:B------:R-:W4:Y:S01]  /*0060*/  S2R R6, SR_CTAID.X ;  /* 0x0000000000067919 */ /* 0x000f220000002500 */
[----:B-1----:R-:W-:-:S06]  /*0070*/  ULEA UR4, UR5, UR4, 0x18 ;  /* 0x0000000405047291 */ /* 0x002fcc000f8ec0ff */
[----:B0-----:R-:W-:Y:S02]  /*0080*/  LEA R0, R11, UR4, 0x4 ;  /* 0x000000040b007c11 */ /* 0x001fe4000f8e20ff */
[----:B--2---:R-:W-:-:S03]  /*0090*/  LEA R2, R9, UR4, 0x4 ;  /* 0x0000000409027c11 */ /* 0x004fc6000f8e20ff */
[----:B------:R-:W-:Y:S01]  /*00a0*/  IMAD R0, R9, 0x4, R0 ;  /* 0x0000000409007824 */ /* 0x000fe200078e0200 */
[----:B------:R-:W0:Y:S01]  /*00b0*/  LDCU.64 UR4, c[0x0][0x358] ;  /* 0x00006b00ff0477ac */ /* 0x000e220008000a00 */
[----:B---3--:R-:W-:Y:S01]  /*00c0*/  LEA R4, R4, R9, 0x2 ;  /* 0x0000000904047211 */ /* 0x008fe200078e10ff */
[----:B------:R-:W-:-:S03]  /*00d0*/  IMAD R5, R11, 0x4, R2 ;  /* 0x000000040b057824 */ /* 0x000fc600078e0202 */
[----:B------:R-:W1:Y:S01]  /*00e0*/  LDS R0, [R0] ;  /* 0x0000000000007984 */ /* 0x000e620000000800 */
[----:B------:R-:W2:Y:S01]  /*00f0*/  LDC.64 R2, c[0x0][0x380] ;  /* 0x0000e000ff027b82 */ /* 0x000ea20000000a00 */
[----:B----4-:R-:W-:-:S05]  /*0100*/  LEA R9, R6, R11, 0x2 ;  /* 0x0000000b06097211 */ /* 0x010fca00078e10ff */
[----:B------:R-:W-:-:S04]  /*0110*/  IMAD R9, R4, 0x28, R9 ;  /* 0x0000002804097824 */ /* 0x000fc800078e0209 */
[----:B--2---:R-:W-:Y:S01]  /*0120*/  IMAD.WIDE.U32 R2, R9, 0x4, R2 ;  /* 0x0000000409027825 */ /* 0x004fe200078e0002 */
[----:B-1----:R-:W-:Y:S01]  /*0130*/  STS [R5], R0 ;  /* 0x0000000005007388 */ /* 0x002fe20000000800 */
[----:B------:R-:W-:Y:S06]  /*0140*/  BAR.SYNC.DEFER_BLOCKING 0x0 ;  /* 0x0000000000007b1d */ /* 0x000fec0000010000 */
[----:B------:R-:W0:Y:S04]  /*0150*/  LDS R7, [R5] ;  /* 0x0000000005077984 */ /* 0x000e280000000800 */
[----:B0-----:R-:W-:Y:S01]  /*0160*/  STG.E desc[UR4][R2.64], R7 ;  /* 0x0000000702007986 */ /* 0x001fe2000c101904 */
[----:B------:R-:W-:Y:S05]  /*0170*/  EXIT ;  /* 0x000000000000794d */ /* 0x000fea0003800000 */
.L_x_0:
[----:B------:R-:W-:-:S00]  /*0180*/  BRA `(.L_x_0) ;  /* 0xfffffffc00fc7947 */ /* 0x000fc0000383ffff */
[----:B------:R-:W-:-:S00]  /*0190*/  NOP ;  /* 0x0000000000007918 */ /* 0x000fc00000000000 */
        /* <DEDUP_REMOVED lines=14> */
.L_x_1:


//--------------------- .nv.shared._Z16matrix_transposePf --------------------------
	.section	.nv.shared._Z16matrix_transposePf,"aw",@nobits
	.sectionflags	@""
	.align	4
.nv.shared._Z16matrix_transposePf:
	.zero		1088


//--------------------- .nv.shared.reserved.0     --------------------------
	.section	.nv.shared.reserved.0,"aw",@nobits
	.weak		__nv_reservedSMEM_offset_0_alias
	.size		__nv_reservedSMEM_offset_0_alias, 0, 64
	.other		__nv_reservedSMEM_offset_0_alias,@"STO_CUDA_RESERVED_SHARED STV_DEFAULT"
__nv_reservedSMEM_offset_0_alias:
	.zero		0
	.zero		64


//--------------------- .nv.constant0._Z16matrix_transposePf --------------------------
	.section	.nv.constant0._Z16matrix_transposePf,"a",@progbits
	.sectionflags	@""
	.align	4
.nv.constant0._Z16matrix_transposePf:
	.zero		904


//--------------------- SYMBOLS --------------------------

	.type		.nv.reservedSmem.offset0,@object
	.size		.nv.reservedSmem.offset0,0x4
	.type		.nv.reservedSmem.cap,@object
	.size		.nv.reservedSmem.cap,0x4
